//
// Generated by NVIDIA NVVM Compiler
//
// Compiler Build ID: CL-36424714
// Cuda compilation tools, release 13.0, V13.0.88
// Based on NVVM 20.0.0
//

.version 9.0
.target sm_100
.address_size 64

	// .globl	_Z12gemm_row_colPfS_S_ii

.visible .entry _Z12gemm_row_colPfS_S_ii(
	.param .u64 .ptr .align 1 _Z12gemm_row_colPfS_S_ii_param_0,
	.param .u64 .ptr .align 1 _Z12gemm_row_colPfS_S_ii_param_1,
	.param .u64 .ptr .align 1 _Z12gemm_row_colPfS_S_ii_param_2,
	.param .u32 _Z12gemm_row_colPfS_S_ii_param_3,
	.param .u32 _Z12gemm_row_colPfS_S_ii_param_4
)
{
	.reg .pred 	%p<12>;
	.reg .b32 	%r<110>;
	.reg .b32 	%f<55>;
	.reg .b64 	%rd<72>;

	ld.param.u64 	%rd6, [_Z12gemm_row_colPfS_S_ii_param_0];
	ld.param.u64 	%rd5, [_Z12gemm_row_colPfS_S_ii_param_2];
	ld.param.u32 	%r63, [_Z12gemm_row_colPfS_S_ii_param_3];
	ld.param.u32 	%r62, [_Z12gemm_row_colPfS_S_ii_param_4];
	cvta.to.global.u64 	%rd1, %rd6;
	mov.u32 	%r1, %tid.x;
	mov.u32 	%r2, %tid.y;
	setp.ge.s32 	%p1, %r1, %r63;
	setp.lt.s32 	%p2, %r62, 1;
	or.pred  	%p3, %p1, %p2;
	@%p3 bra 	$L__BB0_12;
	cvta.to.global.u64 	%rd7, %rd5;
	mov.u32 	%r3, %ntid.y;
	mad.lo.s32 	%r65, %r2, %r3, %r1;
	mul.wide.u32 	%rd8, %r65, 4;
	add.s64 	%rd2, %rd7, %rd8;
	ld.global.f32 	%f52, [%rd2];
	setp.lt.u32 	%p4, %r62, 8;
	mov.b32 	%r108, 0;
	@%p4 bra 	$L__BB0_4;
	and.b32  	%r66, %r62, 2147483640;
	neg.s32 	%r106, %r66;
	mov.u32 	%r67, %ntid.x;
	add.s32 	%r105, %r2, %r67;
	shl.b32 	%r68, %r67, 1;
	add.s32 	%r104, %r2, %r68;
	mad.lo.s32 	%r103, %r67, 3, %r2;
	shl.b32 	%r69, %r67, 2;
	add.s32 	%r102, %r2, %r69;
	mad.lo.s32 	%r101, %r67, 5, %r2;
	mad.lo.s32 	%r100, %r67, 6, %r2;
	mad.lo.s32 	%r99, %r67, 7, %r2;
	add.s32 	%r97, %r1, %r3;
	shl.b32 	%r70, %r3, 1;
	add.s32 	%r96, %r1, %r70;
	mad.lo.s32 	%r95, %r3, 3, %r1;
	shl.b32 	%r71, %r3, 2;
	add.s32 	%r94, %r1, %r71;
	mad.lo.s32 	%r93, %r3, 5, %r1;
	mad.lo.s32 	%r92, %r3, 6, %r1;
	mad.lo.s32 	%r91, %r3, 7, %r1;
	mov.u32 	%r90, %r1;
	mov.u32 	%r98, %r2;
$L__BB0_3:
	.pragma "nounroll";
	ld.param.u64 	%rd70, [_Z12gemm_row_colPfS_S_ii_param_1];
	and.b32  	%r108, %r62, 2147483640;
	mul.wide.u32 	%rd9, %r90, 4;
	add.s64 	%rd10, %rd1, %rd9;
	ld.global.f32 	%f9, [%rd10];
	cvta.to.global.u64 	%rd11, %rd70;
	mul.wide.u32 	%rd12, %r98, 4;
	add.s64 	%rd13, %rd11, %rd12;
	ld.global.f32 	%f10, [%rd13];
	fma.rn.f32 	%f11, %f9, %f10, %f52;
	st.global.f32 	[%rd2], %f11;
	mul.wide.u32 	%rd14, %r97, 4;
	add.s64 	%rd15, %rd1, %rd14;
	ld.global.f32 	%f12, [%rd15];
	mul.wide.u32 	%rd16, %r105, 4;
	add.s64 	%rd17, %rd11, %rd16;
	ld.global.f32 	%f13, [%rd17];
	fma.rn.f32 	%f14, %f12, %f13, %f11;
	st.global.f32 	[%rd2], %f14;
	mul.wide.u32 	%rd18, %r96, 4;
	add.s64 	%rd19, %rd1, %rd18;
	ld.global.f32 	%f15, [%rd19];
	mul.wide.u32 	%rd20, %r104, 4;
	add.s64 	%rd21, %rd11, %rd20;
	ld.global.f32 	%f16, [%rd21];
	fma.rn.f32 	%f17, %f15, %f16, %f14;
	st.global.f32 	[%rd2], %f17;
	mul.wide.u32 	%rd22, %r95, 4;
	add.s64 	%rd23, %rd1, %rd22;
	ld.global.f32 	%f18, [%rd23];
	mul.wide.u32 	%rd24, %r103, 4;
	add.s64 	%rd25, %rd11, %rd24;
	ld.global.f32 	%f19, [%rd25];
	fma.rn.f32 	%f20, %f18, %f19, %f17;
	st.global.f32 	[%rd2], %f20;
	mul.wide.u32 	%rd26, %r94, 4;
	add.s64 	%rd27, %rd1, %rd26;
	ld.global.f32 	%f21, [%rd27];
	mul.wide.u32 	%rd28, %r102, 4;
	add.s64 	%rd29, %rd11, %rd28;
	ld.global.f32 	%f22, [%rd29];
	fma.rn.f32 	%f23, %f21, %f22, %f20;
	st.global.f32 	[%rd2], %f23;
	mul.wide.u32 	%rd30, %r93, 4;
	add.s64 	%rd31, %rd1, %rd30;
	ld.global.f32 	%f24, [%rd31];
	mul.wide.u32 	%rd32, %r101, 4;
	add.s64 	%rd33, %rd11, %rd32;
	ld.global.f32 	%f25, [%rd33];
	fma.rn.f32 	%f26, %f24, %f25, %f23;
	st.global.f32 	[%rd2], %f26;
	mul.wide.u32 	%rd34, %r92, 4;
	add.s64 	%rd35, %rd1, %rd34;
	ld.global.f32 	%f27, [%rd35];
	mul.wide.u32 	%rd36, %r100, 4;
	add.s64 	%rd37, %rd11, %rd36;
	ld.global.f32 	%f28, [%rd37];
	fma.rn.f32 	%f29, %f27, %f28, %f26;
	st.global.f32 	[%rd2], %f29;
	mul.wide.u32 	%rd38, %r91, 4;
	add.s64 	%rd39, %rd1, %rd38;
	ld.global.f32 	%f30, [%rd39];
	mul.wide.u32 	%rd40, %r99, 4;
	add.s64 	%rd41, %rd11, %rd40;
	ld.global.f32 	%f31, [%rd41];
	fma.rn.f32 	%f52, %f30, %f31, %f29;
	st.global.f32 	[%rd2], %f52;
	add.s32 	%r106, %r106, 8;
	mov.u32 	%r72, %ntid.x;
	shl.b32 	%r73, %r72, 3;
	add.s32 	%r105, %r105, %r73;
	add.s32 	%r104, %r104, %r73;
	add.s32 	%r103, %r103, %r73;
	add.s32 	%r102, %r102, %r73;
	add.s32 	%r101, %r101, %r73;
	add.s32 	%r100, %r100, %r73;
	add.s32 	%r99, %r99, %r73;
	add.s32 	%r98, %r98, %r73;
	shl.b32 	%r74, %r3, 3;
	add.s32 	%r97, %r97, %r74;
	add.s32 	%r96, %r96, %r74;
	add.s32 	%r95, %r95, %r74;
	add.s32 	%r94, %r94, %r74;
	add.s32 	%r93, %r93, %r74;
	add.s32 	%r92, %r92, %r74;
	add.s32 	%r91, %r91, %r74;
	add.s32 	%r90, %r90, %r74;
	setp.ne.s32 	%p5, %r106, 0;
	@%p5 bra 	$L__BB0_3;
$L__BB0_4:
	and.b32  	%r55, %r62, 7;
	setp.eq.s32 	%p6, %r55, 0;
	@%p6 bra 	$L__BB0_12;
	ld.param.u64 	%rd71, [_Z12gemm_row_colPfS_S_ii_param_1];
	cvta.to.global.u64 	%rd3, %rd71;
	mov.u32 	%r56, %ntid.x;
	and.b32  	%r57, %r62, 3;
	setp.lt.u32 	%p7, %r55, 4;
	@%p7 bra 	$L__BB0_7;
	mad.lo.s32 	%r75, %r108, %r3, %r1;
	mul.wide.u32 	%rd42, %r75, 4;
	add.s64 	%rd43, %rd1, %rd42;
	ld.global.f32 	%f32, [%rd43];
	mad.lo.s32 	%r76, %r108, %r56, %r2;
	mul.wide.u32 	%rd44, %r76, 4;
	add.s64 	%rd45, %rd3, %rd44;
	ld.global.f32 	%f33, [%rd45];
	fma.rn.f32 	%f34, %f32, %f33, %f52;
	st.global.f32 	[%rd2], %f34;
	add.s32 	%r77, %r75, %r3;
	mul.wide.u32 	%rd46, %r77, 4;
	add.s64 	%rd47, %rd1, %rd46;
	ld.global.f32 	%f35, [%rd47];
	add.s32 	%r78, %r76, %r56;
	mul.wide.u32 	%rd48, %r78, 4;
	add.s64 	%rd49, %rd3, %rd48;
	ld.global.f32 	%f36, [%rd49];
	fma.rn.f32 	%f37, %f35, %f36, %f34;
	st.global.f32 	[%rd2], %f37;
	add.s32 	%r79, %r77, %r3;
	mul.wide.u32 	%rd50, %r79, 4;
	add.s64 	%rd51, %rd1, %rd50;
	ld.global.f32 	%f38, [%rd51];
	add.s32 	%r80, %r78, %r56;
	mul.wide.u32 	%rd52, %r80, 4;
	add.s64 	%rd53, %rd3, %rd52;
	ld.global.f32 	%f39, [%rd53];
	fma.rn.f32 	%f40, %f38, %f39, %f37;
	st.global.f32 	[%rd2], %f40;
	add.s32 	%r81, %r79, %r3;
	mul.wide.u32 	%rd54, %r81, 4;
	add.s64 	%rd55, %rd1, %rd54;
	ld.global.f32 	%f41, [%rd55];
	add.s32 	%r82, %r80, %r56;
	mul.wide.u32 	%rd56, %r82, 4;
	add.s64 	%rd57, %rd3, %rd56;
	ld.global.f32 	%f42, [%rd57];
	fma.rn.f32 	%f52, %f41, %f42, %f40;
	st.global.f32 	[%rd2], %f52;
	add.s32 	%r108, %r108, 4;
$L__BB0_7:
	setp.eq.s32 	%p8, %r57, 0;
	@%p8 bra 	$L__BB0_12;
	setp.eq.s32 	%p9, %r57, 1;
	@%p9 bra 	$L__BB0_10;
	mad.lo.s32 	%r83, %r108, %r3, %r1;
	mul.wide.u32 	%rd58, %r83, 4;
	add.s64 	%rd59, %rd1, %rd58;
	ld.global.f32 	%f43, [%rd59];
	mad.lo.s32 	%r84, %r108, %r56, %r2;
	mul.wide.u32 	%rd60, %r84, 4;
	add.s64 	%rd61, %rd3, %rd60;
	ld.global.f32 	%f44, [%rd61];
	fma.rn.f32 	%f45, %f43, %f44, %f52;
	st.global.f32 	[%rd2], %f45;
	add.s32 	%r85, %r83, %r3;
	mul.wide.u32 	%rd62, %r85, 4;
	add.s64 	%rd63, %rd1, %rd62;
	ld.global.f32 	%f46, [%rd63];
	add.s32 	%r86, %r84, %r56;
	mul.wide.u32 	%rd64, %r86, 4;
	add.s64 	%rd65, %rd3, %rd64;
	ld.global.f32 	%f47, [%rd65];
	fma.rn.f32 	%f52, %f46, %f47, %f45;
	st.global.f32 	[%rd2], %f52;
	add.s32 	%r108, %r108, 2;
$L__BB0_10:
	and.b32  	%r87, %r62, 1;
	setp.eq.b32 	%p10, %r87, 1;
	not.pred 	%p11, %p10;
	@%p11 bra 	$L__BB0_12;
	mad.lo.s32 	%r88, %r108, %r3, %r1;
	mul.wide.u32 	%rd66, %r88, 4;
	add.s64 	%rd67, %rd1, %rd66;
	ld.global.f32 	%f48, [%rd67];
	mad.lo.s32 	%r89, %r108, %r56, %r2;
	mul.wide.u32 	%rd68, %r89, 4;
	add.s64 	%rd69, %rd3, %rd68;
	ld.global.f32 	%f49, [%rd69];
	fma.rn.f32 	%f50, %f48, %f49, %f52;
	st.global.f32 	[%rd2], %f50;
$L__BB0_12:
	ret;

}


// ===== COMPILED SASS (sm_100) =====

	.target	sm_100

	.elftype	@"ET_EXEC"


//--------------------- .note.nv.tkinfo           --------------------------
	.section	.note.nv.tkinfo,"",@"SHT_NOTE"
	.sectionflags	@"SHF_NOTE_NV_TKINFO"
	.tkinfo
        /*0018*/ 	.word	0x00000002
        /*0030*/ 	.string	""
        /*0030*/ 	.string	"ptxas"
        /*0030*/ 	.string	"Cuda compilation tools, release 13.0, V13.0.88"
        /*0030*/ 	.string	"Build cuda_13.0.r13.0/compiler.36424714_0"
        /*0030*/ 	.string	"-arch sm_100 -m 64 "



//--------------------- .note.nv.cuinfo           --------------------------
	.section	.note.nv.cuinfo,"",@"SHT_NOTE"
	.sectionflags	@"SHF_NOTE_NV_CUINFO"
        /*0018*/ 	.short	0x0002
        /*001a*/ 	.short	0x0064
        /*001c*/ 	.short	0x0082
	.zero		2


//--------------------- .nv.info                  --------------------------
	.section	.nv.info,"",@"SHT_CUDA_INFO"
	.align	4


	//----- nvinfo : EIATTR_REGCOUNT
	.align		4
        /*0000*/ 	.byte	0x04, 0x2f
        /*0002*/ 	.short	(.L_1 - .L_0)
	.align		4
.L_0:
        /*0004*/ 	.word	index@(_Z12gemm_row_colPfS_S_ii)
        /*0008*/ 	.word	0x00000028


	//----- nvinfo : EIATTR_FRAME_SIZE
	.align		4
.L_1:
        /*000c*/ 	.byte	0x04, 0x11
        /*000e*/ 	.short	(.L_3 - .L_2)
	.align		4
.L_2:
        /*0010*/ 	.word	index@(_Z12gemm_row_colPfS_S_ii)
        /*0014*/ 	.word	0x00000000


	//----- nvinfo : EIATTR_MIN_STACK_SIZE
	.align		4
.L_3:
        /*0018*/ 	.byte	0x04, 0x12
        /*001a*/ 	.short	(.L_5 - .L_4)
	.align		4
.L_4:
        /*001c*/ 	.word	index@(_Z12gemm_row_colPfS_S_ii)
        /*0020*/ 	.word	0x00000000
.L_5:


//--------------------- .nv.compat                --------------------------
	.section	.nv.compat,"",@"SHT_CUDA_COMPAT_INFO"
	.align	4
        /*0000*/ 	.byte	0x02, 0x09, 0x00, 0x00, 0x02, 0x02, 0x01, 0x00, 0x02, 0x05, 0x05, 0x00, 0x03, 0x07, 0x01, 0x01
        /*0010*/ 	.byte	0x02, 0x03, 0x00, 0x00, 0x02, 0x06, 0x01, 0x00, 0x04, 0x0b, 0x08, 0x00, 0x09, 0x00, 0x00, 0x00
        /*0020*/ 	.byte	0x00, 0x00, 0x00, 0x00


//--------------------- .nv.info._Z12gemm_row_colPfS_S_ii --------------------------
	.section	.nv.info._Z12gemm_row_colPfS_S_ii,"",@"SHT_CUDA_INFO"
	.sectionflags	@""
	.align	4


	//----- nvinfo : EIATTR_CUDA_API_VERSION
	.align		4
        /*0000*/ 	.byte	0x04, 0x37
        /*0002*/ 	.short	(.L_7 - .L_6)
.L_6:
        /*0004*/ 	.word	0x00000082


	//----- nvinfo : EIATTR_KPARAM_INFO
	.align		4
.L_7:
        /*0008*/ 	.byte	0x04, 0x17
        /*000a*/ 	.short	(.L_9 - .L_8)
.L_8:
        /*000c*/ 	.word	0x00000000
        /*0010*/ 	.short	0x0004
        /*0012*/ 	.short	0x001c
        /*0014*/ 	.byte	0x00, 0xf0, 0x11, 0x00


	//----- nvinfo : EIATTR_KPARAM_INFO
	.align		4
.L_9:
        /*0018*/ 	.byte	0x04, 0x17
        /*001a*/ 	.short	(.L_11 - .L_10)
.L_10:
        /*001c*/ 	.word	0x00000000
        /*0020*/ 	.short	0x0003
        /*0022*/ 	.short	0x0018
        /*0024*/ 	.byte	0x00, 0xf0, 0x11, 0x00


	//----- nvinfo : EIATTR_KPARAM_INFO
	.align		4
.L_11:
        /*0028*/ 	.byte	0x04, 0x17
        /*002a*/ 	.short	(.L_13 - .L_12)
.L_12:
        /*002c*/ 	.word	0x00000000
        /*0030*/ 	.short	0x0002
        /*0032*/ 	.short	0x0010
        /*0034*/ 	.byte	0x00, 0xf5, 0x21, 0x00


	//----- nvinfo : EIATTR_KPARAM_INFO
	.align		4
.L_13:
        /*0038*/ 	.byte	0x04, 0x17
        /*003a*/ 	.short	(.L_15 - .L_14)
.L_14:
        /*003c*/ 	.word	0x00000000
        /*0040*/ 	.short	0x0001
        /*0042*/ 	.short	0x0008
        /*0044*/ 	.byte	0x00, 0xf5, 0x21, 0x00


	//----- nvinfo : EIATTR_KPARAM_INFO
	.align		4
.L_15:
        /*0048*/ 	.byte	0x04, 0x17
        /*004a*/ 	.short	(.L_17 - .L_16)
.L_16:
        /*004c*/ 	.word	0x00000000
        /*0050*/ 	.short	0x0000
        /*0052*/ 	.short	0x0000
        /*0054*/ 	.byte	0x00, 0xf5, 0x21, 0x00


	//----- nvinfo : EIATTR_SPARSE_MMA_MASK
	.align		4
.L_17:
        /*0058*/ 	.byte	0x03, 0x50
        /*005a*/ 	.short	0x0000


	//----- nvinfo : EIATTR_MAXREG_COUNT
	.align		4
        /*005c*/ 	.byte	0x03, 0x1b
        /*005e*/ 	.short	0x00ff


	//----- nvinfo : EIATTR_MERCURY_ISA_VERSION
	.align		4
        /*0060*/ 	.byte	0x03, 0x5f
        /*0062*/ 	.short	0x0101


	//----- nvinfo : EIATTR_VRC_CTA_INIT_COUNT
	.align		4
        /*0064*/ 	.byte	0x02, 0x4a
	.zero		1
	.zero		1


	//----- nvinfo : EIATTR_EXIT_INSTR_OFFSETS
	.align		4
        /*0068*/ 	.byte	0x04, 0x1c
        /*006a*/ 	.short	(.L_19 - .L_18)


	//   ....[0]....
.L_18:
        /*006c*/ 	.word	0x00000050


	//   ....[1]....
        /*0070*/ 	.word	0x000006b0


	//   ....[2]....
        /*0074*/ 	.word	0x00000940


	//   ....[3]....
        /*0078*/ 	.word	0x00000ac0


	//   ....[4]....
        /*007c*/ 	.word	0x00000b70


	//----- nvinfo : EIATTR_CBANK_PARAM_SIZE
	.align		4
.L_19:
        /*0080*/ 	.byte	0x03, 0x19
        /*0082*/ 	.short	0x0020


	//----- nvinfo : EIATTR_PARAM_CBANK
	.align		4
        /*0084*/ 	.byte	0x04, 0x0a
        /*0086*/ 	.short	(.L_21 - .L_20)
	.align		4
.L_20:
        /*0088*/ 	.word	index@(.nv.constant0._Z12gemm_row_colPfS_S_ii)
        /*008c*/ 	.short	0x0380
        /*008e*/ 	.short	0x0020


	//----- nvinfo : EIATTR_SW_WAR
	.align		4
.L_21:
        /*0090*/ 	.byte	0x04, 0x36
        /*0092*/ 	.short	(.L_23 - .L_22)
.L_22:
        /*0094*/ 	.word	0x00000008
.L_23:


//--------------------- .nv.callgraph             --------------------------
	.section	.nv.callgraph,"",@"SHT_CUDA_CALLGRAPH"
	.align	4
	.sectionentsize	8
	.align		4
        /*0000*/ 	.word	0x00000000
	.align		4
        /*0004*/ 	.word	0xffffffff
	.align		4
        /*0008*/ 	.word	0x00000000
	.align		4
        /*000c*/ 	.word	0xfffffffe
	.align		4
        /*0010*/ 	.word	0x00000000
	.align		4
        /*0014*/ 	.word	0xfffffffd
	.align		4
        /*0018*/ 	.word	0x00000000
	.align		4
        /*001c*/ 	.word	0xfffffffc


//--------------------- .text._Z12gemm_row_colPfS_S_ii --------------------------
	.section	.text._Z12gemm_row_colPfS_S_ii,"ax",@progbits
	.align	128
        .global         _Z12gemm_row_colPfS_S_ii
        .type           _Z12gemm_row_colPfS_S_ii,@function
        .size           _Z12gemm_row_colPfS_S_ii,(.L_x_5 - _Z12gemm_row_colPfS_S_ii)
        .other          _Z12gemm_row_colPfS_S_ii,@"STO_CUDA_ENTRY STV_DEFAULT"
_Z12gemm_row_colPfS_S_ii:
.text._Z12gemm_row_colPfS_S_ii:
[----:B------:R-:W-:Y:S01]  /*0000*/  LDC R1, c[0x0][0x37c] ;  /* 0x0000df00ff017b82 */ /* 0x000fe20000000800 */
[----:B------:R-:W0:Y:S07]  /*0010*/  S2R R3, SR_TID.X ;  /* 0x0000000000037919 */ /* 0x000e2e0000002100 */
[----:B------:R-:W1:Y:S02]  /*0020*/  LDC.64 R4, c[0x0][0x398] ;  /* 0x0000e600ff047b82 */ /* 0x000e640000000a00 */
[----:B-1----:R-:W-:-:S04]  /*0030*/  ISETP.GE.AND P0, PT, R5, 0x1, PT ;  /* 0x000000010500780c */ /* 0x002fc80003f06270 */
[----:B0-----:R-:W-:-:S13]  /*0040*/  ISETP.GE.OR P0, PT, R3, R4, !P0 ;  /* 0x000000040300720c */ /* 0x001fda0004706670 */
[----:B------:R-:W-:Y:S05]  /*0050*/  @P0 EXIT ;  /* 0x000000000000094d */ /* 0x000fea0003800000 */
[----:B------:R-:W0:Y:S01]  /*0060*/  S2R R0, SR_TID.Y ;  /* 0x0000000000007919 */ /* 0x000e220000002200 */
[----:B------:R-:W0:Y:S01]  /*0070*/  LDC R2, c[0x0][0x364] ;  /* 0x0000d900ff027b82 */ /* 0x000e220000000800 */
[----:B------:R-:W1:Y:S07]  /*0080*/  LDCU.64 UR4, c[0x0][0x358] ;  /* 0x00006b00ff0477ac */ /* 0x000e6e0008000a00 */
[----:B------:R-:W2:Y:S01]  /*0090*/  LDC.64 R20, c[0x0][0x390] ;  /* 0x0000e400ff147b82 */ /* 0x000ea20000000a00 */
[----:B------:R-:W-:Y:S01]  /*00a0*/  ISETP.GE.U32.AND P0, PT, R5, 0x8, PT ;  /* 0x000000080500780c */ /* 0x000fe20003f06070 */
[----:B0-----:R-:W-:-:S04]  /*00b0*/  IMAD R7, R0, R2, R3 ;  /* 0x0000000200077224 */ /* 0x001fc800078e0203 */
[----:B--2---:R-:W-:-:S04]  /*00c0*/  IMAD.WIDE.U32 R20, R7, 0x4, R20 ;  /* 0x0000000407147825 */ /* 0x004fc800078e0014 */
[----:B------:R-:W-:Y:S01]  /*00d0*/  HFMA2 R7, -RZ, RZ, 0, 0 ;  /* 0x00000000ff077431 */ /* 0x000fe200000001ff */
[----:B-1----:R0:W5:Y:S03]  /*00e0*/  LDG.E R27, desc[UR4][R20.64] ;  /* 0x00000004141b7981 */ /* 0x002166000c1e1900 */
[----:B------:R-:W-:Y:S05]  /*00f0*/  @!P0 BRA `(.L_x_0) ;  /* 0x0000000400688947 */ /* 0x000fea0003800000 */
[----:B------:R-:W1:Y:S01]  /*0100*/  LDC R23, c[0x0][0x360] ;  /* 0x0000d800ff177b82 */ /* 0x000e620000000800 */
[----:B------:R-:W-:Y:S01]  /*0110*/  LOP3.LUT R4, R5, 0x7ffffff8, RZ, 0xc0, !PT ;  /* 0x7ffffff805047812 */ /* 0x000fe200078ec0ff */
[C-C-:B------:R-:W-:Y:S01]  /*0120*/  IMAD R9, R2.reuse, 0x3, R3.reuse ;  /* 0x0000000302097824 */ /* 0x140fe200078e0203 */
[----:B------:R-:W-:Y:S01]  /*0130*/  IADD3 R35, PT, PT, R3, R2, RZ ;  /* 0x0000000203237210 */ /* 0x000fe20007ffe0ff */
[C-C-:B------:R-:W-:Y:S01]  /*0140*/  IMAD R13, R2.reuse, 0x5, R3.reuse ;  /* 0x00000005020d7824 */ /* 0x140fe200078e0203 */
[CC--:B------:R-:W-:Y:S01]  /*0150*/  LEA R7, R2.reuse, R3.reuse, 0x1 ;  /* 0x0000000302077211 */ /* 0x0c0fe200078e08ff */
[C-C-:B------:R-:W-:Y:S01]  /*0160*/  IMAD R15, R2.reuse, 0x6, R3.reuse ;  /* 0x00000006020f7824 */ /* 0x140fe200078e0203 */
[CC--:B------:R-:W-:Y:S01]  /*0170*/  LEA R11, R2.reuse, R3.reuse, 0x2 ;  /* 0x00000003020b7211 */ /* 0x0c0fe200078e10ff */
[----:B------:R-:W-:Y:S01]  /*0180*/  IMAD R17, R2, 0x7, R3 ;  /* 0x0000000702117824 */ /* 0x000fe200078e0203 */
[----:B------:R-:W-:Y:S02]  /*0190*/  MOV R19, R3 ;  /* 0x0000000300137202 */ /* 0x000fe40000000f00 */
[----:B------:R-:W-:-:S02]  /*01a0*/  MOV R34, R0 ;  /* 0x0000000000227202 */ /* 0x000fc40000000f00 */
[----:B------:R-:W-:Y:S02]  /*01b0*/  IADD3 R4, PT, PT, -R4, RZ, RZ ;  /* 0x000000ff04047210 */ /* 0x000fe40007ffe1ff */
[----:B-1----:R-:W-:Y:S01]  /*01c0*/  IADD3 R6, PT, PT, R0, R23, RZ ;  /* 0x0000001700067210 */ /* 0x002fe20007ffe0ff */
[C-C-:B------:R-:W-:Y:S01]  /*01d0*/  IMAD R10, R23.reuse, 0x3, R0.reuse ;  /* 0x00000003170a7824 */ /* 0x140fe200078e0200 */
[CC--:B------:R-:W-:Y:S01]  /*01e0*/  LEA R8, R23.reuse, R0.reuse, 0x1 ;  /* 0x0000000017087211 */ /* 0x0c0fe200078e08ff */
[C-C-:B------:R-:W-:Y:S01]  /*01f0*/  IMAD R14, R23.reuse, 0x5, R0.reuse ;  /* 0x00000005170e7824 */ /* 0x140fe200078e0200 */
[C---:B------:R-:W-:Y:S01]  /*0200*/  LEA R12, R23.reuse, R0, 0x2 ;  /* 0x00000000170c7211 */ /* 0x040fe200078e10ff */
[C-C-:B------:R-:W-:Y:S02]  /*0210*/  IMAD R16, R23.reuse, 0x6, R0.reuse ;  /* 0x0000000617107824 */ /* 0x140fe400078e0200 */
[----:B------:R-:W-:-:S07]  /*0220*/  IMAD R18, R23, 0x7, R0 ;  /* 0x0000000717127824 */ /* 0x000fce00078e0200 */
.L_x_1:
[----:B------:R-:W1:Y:S08]  /*0230*/  LDC.64 R22, c[0x0][0x380] ;  /* 0x0000e000ff167b82 */ /* 0x000e700000000a00 */
[----:B--2---:R-:W2:Y:S01]  /*0240*/  LDC.64 R24, c[0x0][0x388] ;  /* 0x0000e200ff187b82 */ /* 0x004ea20000000a00 */
[----:B-1----:R-:W-:-:S06]  /*0250*/  IMAD.WIDE.U32 R32, R19, 0x4, R22 ;  /* 0x0000000413207825 */ /* 0x002fcc00078e0016 */
[----:B------:R-:W3:Y:S01]  /*0260*/  LDG.E R32, desc[UR4][R32.64] ;  /* 0x0000000420207981 */ /* 0x000ee2000c1e1900 */
[----:B--2---:R-:W-:-:S06]  /*0270*/  IMAD.WIDE.U32 R30, R34, 0x4, R24 ;  /* 0x00000004221e7825 */ /* 0x004fcc00078e0018 */
[----:B------:R-:W3:Y:S01]  /*0280*/  LDG.E R30, desc[UR4][R30.64] ;  /* 0x000000041e1e7981 */ /* 0x000ee2000c1e1900 */
[----:B------:R-:W-:-:S04]  /*0290*/  IMAD.WIDE.U32 R36, R6, 0x4, R24 ;  /* 0x0000000406247825 */ /* 0x000fc800078e0018 */
[----:B---3-5:R-:W-:Y:S01]  /*02a0*/  FFMA R31, R32, R30, R27 ;  /* 0x0000001e201f7223 */ /* 0x028fe2000000001b */
[----:B------:R-:W-:-:S04]  /*02b0*/  IMAD.WIDE.U32 R26, R35, 0x4, R22 ;  /* 0x00000004231a7825 */ /* 0x000fc800078e0016 */
[----:B------:R1:W-:Y:S04]  /*02c0*/  STG.E desc[UR4][R20.64], R31 ;  /* 0x0000001f14007986 */ /* 0x0003e8000c101904 */
[----:B------:R-:W2:Y:S04]  /*02d0*/  LDG.E R26, desc[UR4][R26.64] ;  /* 0x000000041a1a7981 */ /* 0x000ea8000c1e1900 */
[----:B------:R-:W2:Y:S01]  /*02e0*/  LDG.E R36, desc[UR4][R36.64] ;  /* 0x0000000424247981 */ /* 0x000ea2000c1e1900 */
[----:B------:R-:W-:-:S04]  /*02f0*/  IMAD.WIDE.U32 R28, R8, 0x4, R24 ;  /* 0x00000004081c7825 */ /* 0x000fc800078e0018 */
[----:B--2---:R-:W-:Y:S01]  /*0300*/  FFMA R37, R26, R36, R31 ;  /* 0x000000241a257223 */ /* 0x004fe2000000001f */
[----:B------:R-:W-:-:S04]  /*0310*/  IMAD.WIDE.U32 R26, R7, 0x4, R22 ;  /* 0x00000004071a7825 */ /* 0x000fc800078e0016 */
[----:B------:R2:W-:Y:S04]  /*0320*/  STG.E desc[UR4][R20.64], R37 ;  /* 0x0000002514007986 */ /* 0x0005e8000c101904 */
[----:B------:R-:W3:Y:S04]  /*0330*/  LDG.E R30, desc[UR4][R26.64] ;  /* 0x000000041a1e7981 */ /* 0x000ee8000c1e1900 */
[----:B------:R-:W3:Y:S01]  /*0340*/  LDG.E R28, desc[UR4][R28.64] ;  /* 0x000000041c1c7981 */ /* 0x000ee2000c1e1900 */
[----:B------:R-:W-:-:S04]  /*0350*/  IMAD.WIDE.U32 R32, R9, 0x4, R22 ;  /* 0x0000000409207825 */ /* 0x000fc800078e0016 */
[----:B---3--:R-:W-:Y:S01]  /*0360*/  FFMA R29, R30, R28, R37 ;  /* 0x0000001c1e1d7223 */ /* 0x008fe20000000025 */
[----:B-1----:R-:W-:-:S04]  /*0370*/  IMAD.WIDE.U32 R30, R10, 0x4, R24 ;  /* 0x000000040a1e7825 */ /* 0x002fc800078e0018 */
[----:B------:R1:W-:Y:S04]  /*0380*/  STG.E desc[UR4][R20.64], R29 ;  /* 0x0000001d14007986 */ /* 0x0003e8000c101904 */
[----:B------:R-:W3:Y:S04]  /*0390*/  LDG.E R32, desc[UR4][R32.64] ;  /* 0x0000000420207981 */ /* 0x000ee8000c1e1900 */
[----:B------:R-:W3:Y:S01]  /*03a0*/  LDG.E R30, desc[UR4][R30.64] ;  /* 0x000000041e1e7981 */ /* 0x000ee2000c1e1900 */
[----:B------:R-:W-:-:S04]  /*03b0*/  IMAD.WIDE.U32 R26, R11, 0x4, R22 ;  /* 0x000000040b1a7825 */ /* 0x000fc800078e0016 */
[----:B--2---:R-:W-:-:S04]  /*03c0*/  IMAD.WIDE.U32 R36, R12, 0x4, R24 ;  /* 0x000000040c247825 */ /* 0x004fc800078e0018 */
[----:B---3--:R-:W-:-:S05]  /*03d0*/  FFMA R33, R32, R30, R29 ;  /* 0x0000001e20217223 */ /* 0x008fca000000001d */
[----:B------:R2:W-:Y:S04]  /*03e0*/  STG.E desc[UR4][R20.64], R33 ;  /* 0x0000002114007986 */ /* 0x0005e8000c101904 */
[----:B------:R-:W3:Y:S04]  /*03f0*/  LDG.E R26, desc[UR4][R26.64] ;  /* 0x000000041a1a7981 */ /* 0x000ee8000c1e1900 */
[----:B------:R-:W3:Y:S01]  /*0400*/  LDG.E R36, desc[UR4][R36.64] ;  /* 0x0000000424247981 */ /* 0x000ee2000c1e1900 */
[----:B-1----:R-:W-:-:S04]  /*0410*/  IMAD.WIDE.U32 R28, R14, 0x4, R24 ;  /* 0x000000040e1c7825 */ /* 0x002fc800078e0018 */
[----:B---3--:R-:W-:Y:S01]  /*0420*/  FFMA R37, R26, R36, R33 ;  /* 0x000000241a257223 */ /* 0x008fe20000000021 */
[----:B------:R-:W-:-:S04]  /*0430*/  IMAD.WIDE.U32 R26, R13, 0x4, R22 ;  /* 0x000000040d1a7825 */ /* 0x000fc800078e0016 */
[----:B------:R1:W-:Y:S04]  /*0440*/  STG.E desc[UR4][R20.64], R37 ;  /* 0x0000002514007986 */ /* 0x0003e8000c101904 */
[----:B------:R-:W3:Y:S04]  /*0450*/  LDG.E R30, desc[UR4][R26.64] ;  /* 0x000000041a1e7981 */ /* 0x000ee8000c1e1900 */
[----:B------:R-:W3:Y:S01]  /*0460*/  LDG.E R28, desc[UR4][R28.64] ;  /* 0x000000041c1c7981 */ /* 0x000ee2000c1e1900 */
[----:B--2---:R-:W-:-:S04]  /*0470*/  IMAD.WIDE.U32 R32, R16, 0x4, R24 ;  /* 0x0000000410207825 */ /* 0x004fc800078e0018 */
[----:B---3--:R-:W-:Y:S01]  /*0480*/  FFMA R29, R30, R28, R37 ;  /* 0x0000001c1e1d7223 */ /* 0x008fe20000000025 */
[----:B------:R-:W-:-:S04]  /*0490*/  IMAD.WIDE.U32 R30, R15, 0x4, R22 ;  /* 0x000000040f1e7825 */ /* 0x000fc800078e0016 */
[----:B------:R2:W-:Y:S04]  /*04a0*/  STG.E desc[UR4][R20.64], R29 ;  /* 0x0000001d14007986 */ /* 0x0005e8000c101904 */
[----:B------:R-:W3:Y:S04]  /*04b0*/  LDG.E R30, desc[UR4][R30.64] ;  /* 0x000000041e1e7981 */ /* 0x000ee8000c1e1900 */
[----:B------:R-:W3:Y:S01]  /*04c0*/  LDG.E R32, desc[UR4][R32.64] ;  /* 0x0000000420207981 */ /* 0x000ee2000c1e1900 */
[----:B------:R-:W-:-:S04]  /*04d0*/  IMAD.WIDE.U32 R22, R17, 0x4, R22 ;  /* 0x0000000411167825 */ /* 0x000fc800078e0016 */
[----:B------:R-:W-:Y:S01]  /*04e0*/  IMAD.WIDE.U32 R24, R18, 0x4, R24 ;  /* 0x0000000412187825 */ /* 0x000fe200078e0018 */
[----:B-1----:R-:W1:Y:S03]  /*04f0*/  LDC R37, c[0x0][0x360] ;  /* 0x0000d800ff257b82 */ /* 0x002e660000000800 */
[----:B---3--:R-:W-:-:S05]  /*0500*/  FFMA R36, R30, R32, R29 ;  /* 0x000000201e247223 */ /* 0x008fca000000001d */
[----:B------:R2:W-:Y:S04]  /*0510*/  STG.E desc[UR4][R20.64], R36 ;  /* 0x0000002414007986 */ /* 0x0005e8000c101904 */
[----:B------:R-:W3:Y:S04]  /*0520*/  LDG.E R23, desc[UR4][R22.64] ;  /* 0x0000000416177981 */ /* 0x000ee8000c1e1900 */
[----:B------:R-:W3:Y:S01]  /*0530*/  LDG.E R24, desc[UR4][R24.64] ;  /* 0x0000000418187981 */ /* 0x000ee2000c1e1900 */
[----:B------:R-:W-:-:S04]  /*0540*/  IADD3 R4, PT, PT, R4, 0x8, RZ ;  /* 0x0000000804047810 */ /* 0x000fc80007ffe0ff */
[----:B------:R-:W-:Y:S02]  /*0550*/  ISETP.NE.AND P0, PT, R4, RZ, PT ;  /* 0x000000ff0400720c */ /* 0x000fe40003f05270 */
[C---:B-1----:R-:W-:Y:S02]  /*0560*/  LEA R6, R37.reuse, R6, 0x3 ;  /* 0x0000000625067211 */ /* 0x042fe400078e18ff */
[C---:B------:R-:W-:Y:S02]  /*0570*/  LEA R8, R37.reuse, R8, 0x3 ;  /* 0x0000000825087211 */ /* 0x040fe400078e18ff */
[C---:B------:R-:W-:Y:S02]  /*0580*/  LEA R10, R37.reuse, R10, 0x3 ;  /* 0x0000000a250a7211 */ /* 0x040fe400078e18ff */
[C---:B------:R-:W-:Y:S02]  /*0590*/  LEA R12, R37.reuse, R12, 0x3 ;  /* 0x0000000c250c7211 */ /* 0x040fe400078e18ff */
[----:B------:R-:W-:-:S02]  /*05a0*/  LEA R14, R37, R14, 0x3 ;  /* 0x0000000e250e7211 */ /* 0x000fc400078e18ff */
[C---:B------:R-:W-:Y:S02]  /*05b0*/  LEA R16, R37.reuse, R16, 0x3 ;  /* 0x0000001025107211 */ /* 0x040fe400078e18ff */
[C---:B------:R-:W-:Y:S02]  /*05c0*/  LEA R18, R37.reuse, R18, 0x3 ;  /* 0x0000001225127211 */ /* 0x040fe400078e18ff */
[----:B------:R-:W-:Y:S02]  /*05d0*/  LEA R34, R37, R34, 0x3 ;  /* 0x0000002225227211 */ /* 0x000fe400078e18ff */
[C---:B------:R-:W-:Y:S02]  /*05e0*/  LEA R35, R2.reuse, R35, 0x3 ;  /* 0x0000002302237211 */ /* 0x040fe400078e18ff */
[C---:B------:R-:W-:Y:S02]  /*05f0*/  LEA R7, R2.reuse, R7, 0x3 ;  /* 0x0000000702077211 */ /* 0x040fe400078e18ff */
[----:B------:R-:W-:-:S02]  /*0600*/  LEA R9, R2, R9, 0x3 ;  /* 0x0000000902097211 */ /* 0x000fc400078e18ff */
[C---:B------:R-:W-:Y:S02]  /*0610*/  LEA R11, R2.reuse, R11, 0x3 ;  /* 0x0000000b020b7211 */ /* 0x040fe400078e18ff */
[C---:B------:R-:W-:Y:S02]  /*0620*/  LEA R13, R2.reuse, R13, 0x3 ;  /* 0x0000000d020d7211 */ /* 0x040fe400078e18ff */
[C---:B------:R-:W-:Y:S02]  /*0630*/  LEA R15, R2.reuse, R15, 0x3 ;  /* 0x0000000f020f7211 */ /* 0x040fe400078e18ff */
[C---:B------:R-:W-:Y:S02]  /*0640*/  LEA R17, R2.reuse, R17, 0x3 ;  /* 0x0000001102117211 */ /* 0x040fe400078e18ff */
[----:B------:R-:W-:Y:S01]  /*0650*/  LEA R19, R2, R19, 0x3 ;  /* 0x0000001302137211 */ /* 0x000fe200078e18ff */
[----:B---3--:R-:W-:-:S05]  /*0660*/  FFMA R27, R23, R24, R36 ;  /* 0x00000018171b7223 */ /* 0x008fca0000000024 */
[----:B------:R2:W-:Y:S01]  /*0670*/  STG.E desc[UR4][R20.64], R27 ;  /* 0x0000001b14007986 */ /* 0x0005e2000c101904 */
[----:B------:R-:W-:Y:S05]  /*0680*/  @P0 BRA `(.L_x_1) ;  /* 0xfffffff800e80947 */ /* 0x000fea000383ffff */
[----:B------:R-:W-:-:S07]  /*0690*/  LOP3.LUT R7, R5, 0x7ffffff8, RZ, 0xc0, !PT ;  /* 0x7ffffff805077812 */ /* 0x000fce00078ec0ff */
.L_x_0:
[----:B------:R-:W-:-:S13]  /*06a0*/  LOP3.LUT P0, R6, R5, 0x7, RZ, 0xc0, !PT ;  /* 0x0000000705067812 */ /* 0x000fda000780c0ff */
[----:B------:R-:W-:Y:S05]  /*06b0*/  @!P0 EXIT ;  /* 0x000000000000894d */ /* 0x000fea0003800000 */
[----:B------:R-:W-:Y:S01]  /*06c0*/  ISETP.GE.U32.AND P0, PT, R6, 0x4, PT ;  /* 0x000000040600780c */ /* 0x000fe20003f06070 */
[----:B------:R-:W1:Y:S01]  /*06d0*/  LDCU UR6, c[0x0][0x360] ;  /* 0x00006c00ff0677ac */ /* 0x000e620008000800 */
[----:B------:R-:W-:-:S04]  /*06e0*/  LOP3.LUT R4, R5, 0x3, RZ, 0xc0, !PT ;  /* 0x0000000305047812 */ /* 0x000fc800078ec0ff */
[----:B------:R-:W-:-:S07]  /*06f0*/  ISETP.NE.AND P1, PT, R4, RZ, PT ;  /* 0x000000ff0400720c */ /* 0x000fce0003f25270 */
[----:B------:R-:W-:Y:S06]  /*0700*/  @!P0 BRA `(.L_x_2) ;  /* 0x00000000008c8947 */ /* 0x000fec0003800000 */
[----:B------:R-:W3:Y:S01]  /*0710*/  LDC.64 R10, c[0x0][0x380] ;  /* 0x0000e000ff0a7b82 */ /* 0x000ee20000000a00 */
[C---:B------:R-:W-:Y:S02]  /*0720*/  IMAD R17, R7.reuse, R2, R3 ;  /* 0x0000000207117224 */ /* 0x040fe400078e0203 */
[----:B-1----:R-:W-:-:S05]  /*0730*/  IMAD R19, R7, UR6, R0 ;  /* 0x0000000607137c24 */ /* 0x002fca000f8e0200 */
[----:B------:R-:W1:Y:S01]  /*0740*/  LDC.64 R8, c[0x0][0x388] ;  /* 0x0000e200ff087b82 */ /* 0x000e620000000a00 */
[----:B---3--:R-:W-:-:S06]  /*0750*/  IMAD.WIDE.U32 R12, R17, 0x4, R10 ;  /* 0x00000004110c7825 */ /* 0x008fcc00078e000a */
[----:B------:R-:W2:Y:S01]  /*0760*/  LDG.E R12, desc[UR4][R12.64] ;  /* 0x000000040c0c7981 */ /* 0x000ea2000c1e1900 */
[----:B-1----:R-:W-:-:S06]  /*0770*/  IMAD.WIDE.U32 R14, R19, 0x4, R8 ;  /* 0x00000004130e7825 */ /* 0x002fcc00078e0008 */
[----:B------:R-:W2:Y:S01]  /*0780*/  LDG.E R14, desc[UR4][R14.64] ;  /* 0x000000040e0e7981 */ /* 0x000ea2000c1e1900 */
[----:B------:R-:W-:Y:S02]  /*0790*/  IADD3 R23, PT, PT, R17, R2, RZ ;  /* 0x0000000211177210 */ /* 0x000fe40007ffe0ff */
[----:B------:R-:W-:-:S03]  /*07a0*/  IADD3 R25, PT, PT, R19, UR6, RZ ;  /* 0x0000000613197c10 */ /* 0x000fc6000fffe0ff */
[----:B------:R-:W-:-:S04]  /*07b0*/  IMAD.WIDE.U32 R16, R23, 0x4, R10 ;  /* 0x0000000417107825 */ /* 0x000fc800078e000a */
[----:B------:R-:W-:-:S04]  /*07c0*/  IMAD.WIDE.U32 R18, R25, 0x4, R8 ;  /* 0x0000000419127825 */ /* 0x000fc800078e0008 */
[----:B--2--5:R-:W-:-:S05]  /*07d0*/  FFMA R27, R12, R14, R27 ;  /* 0x0000000e0c1b7223 */ /* 0x024fca000000001b */
[----:B------:R1:W-:Y:S04]  /*07e0*/  STG.E desc[UR4][R20.64], R27 ;  /* 0x0000001b14007986 */ /* 0x0003e8000c101904 */
[----:B------:R-:W2:Y:S04]  /*07f0*/  LDG.E R16, desc[UR4][R16.64] ;  /* 0x0000000410107981 */ /* 0x000ea8000c1e1900 */
[----:B------:R-:W2:Y:S01]  /*0800*/  LDG.E R18, desc[UR4][R18.64] ;  /* 0x0000000412127981 */ /* 0x000ea2000c1e1900 */
[----:B------:R-:W-:Y:S02]  /*0810*/  IADD3 R29, PT, PT, R23, R2, RZ ;  /* 0x00000002171d7210 */ /* 0x000fe40007ffe0ff */
[----:B------:R-:W-:-:S03]  /*0820*/  IADD3 R25, PT, PT, R25, UR6, RZ ;  /* 0x0000000619197c10 */ /* 0x000fc6000fffe0ff */
[----:B------:R-:W-:-:S04]  /*0830*/  IMAD.WIDE.U32 R12, R29, 0x4, R10 ;  /* 0x000000041d0c7825 */ /* 0x000fc800078e000a */
[----:B------:R-:W-:-:S04]  /*0840*/  IMAD.WIDE.U32 R14, R25, 0x4, R8 ;  /* 0x00000004190e7825 */ /* 0x000fc800078e0008 */
[----:B--2---:R-:W-:-:S05]  /*0850*/  FFMA R23, R16, R18, R27 ;  /* 0x0000001210177223 */ /* 0x004fca000000001b */
        /* <DEDUP_REMOVED lines=9> */
[----:B------:R-:W1:Y:S04]  /*08f0*/  LDG.E R10, desc[UR4][R10.64] ;  /* 0x000000040a0a7981 */ /* 0x000e68000c1e1900 */
[----:B------:R-:W1:Y:S01]  /*0900*/  LDG.E R8, desc[UR4][R8.64] ;  /* 0x0000000408087981 */ /* 0x000e62000c1e1900 */
[----:B------:R-:W-:Y:S01]  /*0910*/  IADD3 R7, PT, PT, R7, 0x4, RZ ;  /* 0x0000000407077810 */ /* 0x000fe20007ffe0ff */
[----:B-1----:R-:W-:-:S05]  /*0920*/  FFMA R27, R10, R8, R17 ;  /* 0x000000080a1b7223 */ /* 0x002fca0000000011 */
[----:B------:R3:W-:Y:S02]  /*0930*/  STG.E desc[UR4][R20.64], R27 ;  /* 0x0000001b14007986 */ /* 0x0007e4000c101904 */
.L_x_2:
[----:B-1----:R-:W-:Y:S05]  /*0940*/  @!P1 EXIT ;  /* 0x000000000000994d */ /* 0x002fea0003800000 */
[----:B------:R-:W-:Y:S02]  /*0950*/  ISETP.NE.AND P0, PT, R4, 0x1, PT ;  /* 0x000000010400780c */ /* 0x000fe40003f05270 */
[----:B------:R-:W-:-:S04]  /*0960*/  LOP3.LUT R5, R5, 0x1, RZ, 0xc0, !PT ;  /* 0x0000000105057812 */ /* 0x000fc800078ec0ff */
[----:B------:R-:W-:-:S07]  /*0970*/  ISETP.NE.U32.AND P1, PT, R5, 0x1, PT ;  /* 0x000000010500780c */ /* 0x000fce0003f25070 */
[----:B------:R-:W-:Y:S06]  /*0980*/  @!P0 BRA `(.L_x_3) ;  /* 0x00000000004c8947 */ /* 0x000fec0003800000 */
[----:B------:R-:W1:Y:S01]  /*0990*/  LDC.64 R4, c[0x0][0x380] ;  /* 0x0000e000ff047b82 */ /* 0x000e620000000a00 */
[C---:B------:R-:W-:Y:S02]  /*09a0*/  IMAD R15, R7.reuse, R2, R3 ;  /* 0x00000002070f7224 */ /* 0x040fe400078e0203 */
[----:B---3--:R-:W-:-:S05]  /*09b0*/  IMAD R17, R7, UR6, R0 ;  /* 0x0000000607117c24 */ /* 0x008fca000f8e0200 */
[----:B------:R-:W3:Y:S01]  /*09c0*/  LDC.64 R10, c[0x0][0x388] ;  /* 0x0000e200ff0a7b82 */ /* 0x000ee20000000a00 */
[----:B-1----:R-:W-:-:S06]  /*09d0*/  IMAD.WIDE.U32 R8, R15, 0x4, R4 ;  /* 0x000000040f087825 */ /* 0x002fcc00078e0004 */
[----:B------:R-:W4:Y:S01]  /*09e0*/  LDG.E R8, desc[UR4][R8.64] ;  /* 0x0000000408087981 */ /* 0x000f22000c1e1900 */
[----:B---3--:R-:W-:-:S06]  /*09f0*/  IMAD.WIDE.U32 R12, R17, 0x4, R10 ;  /* 0x00000004110c7825 */ /* 0x008fcc00078e000a */
[----:B------:R-:W4:Y:S01]  /*0a00*/  LDG.E R12, desc[UR4][R12.64] ;  /* 0x000000040c0c7981 */ /* 0x000f22000c1e1900 */
[----:B------:R-:W-:Y:S02]  /*0a10*/  IADD3 R19, PT, PT, R15, R2, RZ ;  /* 0x000000020f137210 */ /* 0x000fe40007ffe0ff */
[----:B------:R-:W-:-:S03]  /*0a20*/  IADD3 R17, PT, PT, R17, UR6, RZ ;  /* 0x0000000611117c10 */ /* 0x000fc6000fffe0ff */
[----:B------:R-:W-:-:S04]  /*0a30*/  IMAD.WIDE.U32 R4, R19, 0x4, R4 ;  /* 0x0000000413047825 */ /* 0x000fc800078e0004 */
[----:B------:R-:W-:-:S04]  /*0a40*/  IMAD.WIDE.U32 R10, R17, 0x4, R10 ;  /* 0x00000004110a7825 */ /* 0x000fc800078e000a */
[----:B----45:R-:W-:-:S05]  /*0a50*/  FFMA R15, R8, R12, R27 ;  /* 0x0000000c080f7223 */ /* 0x030fca000000001b */
[----:B------:R1:W-:Y:S04]  /*0a60*/  STG.E desc[UR4][R20.64], R15 ;  /* 0x0000000f14007986 */ /* 0x0003e8000c101904 */
[----:B------:R-:W2:Y:S04]  /*0a70*/  LDG.E R4, desc[UR4][R4.64] ;  /* 0x0000000404047981 */ /* 0x000ea8000c1e1900 */
[----:B------:R-:W2:Y:S01]  /*0a80*/  LDG.E R10, desc[UR4][R10.64] ;  /* 0x000000040a0a7981 */ /* 0x000ea2000c1e1900 */
[----:B------:R-:W-:Y:S01]  /*0a90*/  IADD3 R7, PT, PT, R7, 0x2, RZ ;  /* 0x0000000207077810 */ /* 0x000fe20007ffe0ff */
[----:B--2---:R-:W-:-:S05]  /*0aa0*/  FFMA R27, R4, R10, R15 ;  /* 0x0000000a041b7223 */ /* 0x004fca000000000f */
[----:B------:R1:W-:Y:S02]  /*0ab0*/  STG.E desc[UR4][R20.64], R27 ;  /* 0x0000001b14007986 */ /* 0x0003e4000c101904 */
.L_x_3:
[----:B------:R-:W-:Y:S05]  /*0ac0*/  @P1 EXIT ;  /* 0x000000000000194d */ /* 0x000fea0003800000 */
[----:B------:R-:W4:Y:S01]  /*0ad0*/  LDC.64 R4, c[0x0][0x380] ;  /* 0x0000e000ff047b82 */ /* 0x000f220000000a00 */
[----:B------:R-:W-:Y:S02]  /*0ae0*/  IMAD R3, R2, R7, R3 ;  /* 0x0000000702037224 */ /* 0x000fe400078e0203 */
[----:B------:R-:W-:-:S05]  /*0af0*/  IMAD R7, R7, UR6, R0 ;  /* 0x0000000607077c24 */ /* 0x000fca000f8e0200 */
[----:B------:R-:W0:Y:S01]  /*0b00*/  LDC.64 R8, c[0x0][0x388] ;  /* 0x0000e200ff087b82 */ /* 0x000e220000000a00 */
[----:B----4-:R-:W-:-:S06]  /*0b10*/  IMAD.WIDE.U32 R2, R3, 0x4, R4 ;  /* 0x0000000403027825 */ /* 0x010fcc00078e0004 */
[----:B------:R-:W1:Y:S01]  /*0b20*/  LDG.E R2, desc[UR4][R2.64] ;  /* 0x0000000402027981 */ /* 0x000e62000c1e1900 */
[----:B0-----:R-:W-:-:S06]  /*0b30*/  IMAD.WIDE.U32 R4, R7, 0x4, R8 ;  /* 0x0000000407047825 */ /* 0x001fcc00078e0008 */
[----:B------:R-:W1:Y:S02]  /*0b40*/  LDG.E R4, desc[UR4][R4.64] ;  /* 0x0000000404047981 */ /* 0x000e64000c1e1900 */
[----:B-123-5:R-:W-:-:S05]  /*0b50*/  FFMA R27, R2, R4, R27 ;  /* 0x00000004021b7223 */ /* 0x02efca000000001b */
[----:B------:R-:W-:Y:S01]  /*0b60*/  STG.E desc[UR4][R20.64], R27 ;  /* 0x0000001b14007986 */ /* 0x000fe2000c101904 */
[----:B------:R-:W-:Y:S05]  /*0b70*/  EXIT ;  /* 0x000000000000794d */ /* 0x000fea0003800000 */
.L_x_4:
[----:B------:R-:W-:-:S00]  /*0b80*/  BRA `(.L_x_4) ;  /* 0xfffffffc00fc7947 */ /* 0x000fc0000383ffff */
[----:B------:R-:W-:-:S00]  /*0b90*/  NOP ;  /* 0x0000000000007918 */ /* 0x000fc00000000000 */
        /* <DEDUP_REMOVED lines=14> */
.L_x_5:


//--------------------- .nv.shared.reserved.0     --------------------------
	.section	.nv.shared.reserved.0,"aw",@nobits
	.weak		__nv_reservedSMEM_offset_0_alias
	.size		__nv_reservedSMEM_offset_0_alias, 0, 64
	.other		__nv_reservedSMEM_offset_0_alias,@"STO_CUDA_RESERVED_SHARED STV_DEFAULT"
__nv_reservedSMEM_offset_0_alias:
	.zero		0
	.zero		64


//--------------------- .nv.constant0._Z12gemm_row_colPfS_S_ii --------------------------
	.section	.nv.constant0._Z12gemm_row_colPfS_S_ii,"a",@progbits
	.sectionflags	@""
	.align	4
.nv.constant0._Z12gemm_row_colPfS_S_ii:
	.zero		928


//--------------------- SYMBOLS --------------------------

	.type		.nv.reservedSmem.offset0,@object
	.size		.nv.reservedSmem.offset0,0x4
